//
// Generated by NVIDIA NVVM Compiler
//
// Compiler Build ID: CL-36424714
// Cuda compilation tools, release 13.0, V13.0.88
// Based on NVVM 20.0.0
//

.version 9.0
.target sm_100
.address_size 64

	// .globl	_Z17MatAddSingleBlockPKfS0_Pfi
.extern .shared .align 16 .b8 sdata[];

.visible .entry _Z17MatAddSingleBlockPKfS0_Pfi(
	.param .u64 .ptr .align 1 _Z17MatAddSingleBlockPKfS0_Pfi_param_0,
	.param .u64 .ptr .align 1 _Z17MatAddSingleBlockPKfS0_Pfi_param_1,
	.param .u64 .ptr .align 1 _Z17MatAddSingleBlockPKfS0_Pfi_param_2,
	.param .u32 _Z17MatAddSingleBlockPKfS0_Pfi_param_3
)
{
	.reg .pred 	%p<2>;
	.reg .b32 	%r<6>;
	.reg .b32 	%f<4>;
	.reg .b64 	%rd<11>;

	ld.param.u64 	%rd1, [_Z17MatAddSingleBlockPKfS0_Pfi_param_0];
	ld.param.u64 	%rd2, [_Z17MatAddSingleBlockPKfS0_Pfi_param_1];
	ld.param.u64 	%rd3, [_Z17MatAddSingleBlockPKfS0_Pfi_param_2];
	ld.param.u32 	%r3, [_Z17MatAddSingleBlockPKfS0_Pfi_param_3];
	mov.u32 	%r1, %tid.x;
	mov.u32 	%r2, %tid.y;
	max.s32 	%r4, %r1, %r2;
	setp.ge.s32 	%p1, %r4, %r3;
	@%p1 bra 	$L__BB0_2;
	cvta.to.global.u64 	%rd4, %rd1;
	cvta.to.global.u64 	%rd5, %rd2;
	cvta.to.global.u64 	%rd6, %rd3;
	mad.lo.s32 	%r5, %r3, %r2, %r1;
	mul.wide.u32 	%rd7, %r5, 4;
	add.s64 	%rd8, %rd4, %rd7;
	ld.global.nc.f32 	%f1, [%rd8];
	add.s64 	%rd9, %rd5, %rd7;
	ld.global.nc.f32 	%f2, [%rd9];
	add.f32 	%f3, %f1, %f2;
	add.s64 	%rd10, %rd6, %rd7;
	st.global.f32 	[%rd10], %f3;
$L__BB0_2:
	ret;

}
	// .globl	_Z12MatAddGrid2DPKfS0_Pfi
.visible .entry _Z12MatAddGrid2DPKfS0_Pfi(
	.param .u64 .ptr .align 1 _Z12MatAddGrid2DPKfS0_Pfi_param_0,
	.param .u64 .ptr .align 1 _Z12MatAddGrid2DPKfS0_Pfi_param_1,
	.param .u64 .ptr .align 1 _Z12MatAddGrid2DPKfS0_Pfi_param_2,
	.param .u32 _Z12MatAddGrid2DPKfS0_Pfi_param_3
)
{
	.reg .pred 	%p<2>;
	.reg .b32 	%r<12>;
	.reg .b32 	%f<4>;
	.reg .b64 	%rd<11>;

	ld.param.u64 	%rd1, [_Z12MatAddGrid2DPKfS0_Pfi_param_0];
	ld.param.u64 	%rd2, [_Z12MatAddGrid2DPKfS0_Pfi_param_1];
	ld.param.u64 	%rd3, [_Z12MatAddGrid2DPKfS0_Pfi_param_2];
	ld.param.u32 	%r3, [_Z12MatAddGrid2DPKfS0_Pfi_param_3];
	mov.u32 	%r4, %ctaid.x;
	mov.u32 	%r5, %ntid.x;
	mov.u32 	%r6, %tid.x;
	mad.lo.s32 	%r1, %r4, %r5, %r6;
	mov.u32 	%r7, %ctaid.y;
	mov.u32 	%r8, %ntid.y;
	mov.u32 	%r9, %tid.y;
	mad.lo.s32 	%r2, %r7, %r8, %r9;
	max.s32 	%r10, %r2, %r1;
	setp.ge.s32 	%p1, %r10, %r3;
	@%p1 bra 	$L__BB1_2;
	cvta.to.global.u64 	%rd4, %rd1;
	cvta.to.global.u64 	%rd5, %rd2;
	cvta.to.global.u64 	%rd6, %rd3;
	mad.lo.s32 	%r11, %r3, %r2, %r1;
	mul.wide.s32 	%rd7, %r11, 4;
	add.s64 	%rd8, %rd4, %rd7;
	ld.global.nc.f32 	%f1, [%rd8];
	add.s64 	%rd9, %rd5, %rd7;
	ld.global.nc.f32 	%f2, [%rd9];
	add.f32 	%f3, %f1, %f2;
	add.s64 	%rd10, %rd6, %rd7;
	st.global.f32 	[%rd10], %f3;
$L__BB1_2:
	ret;

}
	// .globl	_Z15BlockSumExamplePKfPfi
.visible .entry _Z15BlockSumExamplePKfPfi(
	.param .u64 .ptr .align 1 _Z15BlockSumExamplePKfPfi_param_0,
	.param .u64 .ptr .align 1 _Z15BlockSumExamplePKfPfi_param_1,
	.param .u32 _Z15BlockSumExamplePKfPfi_param_2
)
{
	.reg .pred 	%p<6>;
	.reg .b32 	%r<14>;
	.reg .b32 	%f<9>;
	.reg .b64 	%rd<9>;

	ld.param.u64 	%rd1, [_Z15BlockSumExamplePKfPfi_param_0];
	ld.param.u64 	%rd2, [_Z15BlockSumExamplePKfPfi_param_1];
	ld.param.u32 	%r8, [_Z15BlockSumExamplePKfPfi_param_2];
	mov.u32 	%r1, %ctaid.x;
	mov.u32 	%r13, %ntid.x;
	mov.u32 	%r3, %tid.x;
	mad.lo.s32 	%r4, %r1, %r13, %r3;
	setp.ge.s32 	%p1, %r4, %r8;
	mov.f32 	%f8, 0f00000000;
	@%p1 bra 	$L__BB2_2;
	cvta.to.global.u64 	%rd3, %rd1;
	mul.wide.s32 	%rd4, %r4, 4;
	add.s64 	%rd5, %rd3, %rd4;
	ld.global.nc.f32 	%f8, [%rd5];
$L__BB2_2:
	shl.b32 	%r9, %r3, 2;
	mov.u32 	%r10, sdata;
	add.s32 	%r5, %r10, %r9;
	st.shared.f32 	[%r5], %f8;
	bar.sync 	0;
	setp.lt.u32 	%p2, %r13, 2;
	@%p2 bra 	$L__BB2_6;
$L__BB2_3:
	shr.u32 	%r7, %r13, 1;
	setp.ge.u32 	%p3, %r3, %r7;
	@%p3 bra 	$L__BB2_5;
	shl.b32 	%r11, %r7, 2;
	add.s32 	%r12, %r5, %r11;
	ld.shared.f32 	%f4, [%r12];
	ld.shared.f32 	%f5, [%r5];
	add.f32 	%f6, %f4, %f5;
	st.shared.f32 	[%r5], %f6;
$L__BB2_5:
	bar.sync 	0;
	setp.gt.u32 	%p4, %r13, 3;
	mov.u32 	%r13, %r7;
	@%p4 bra 	$L__BB2_3;
$L__BB2_6:
	setp.ne.s32 	%p5, %r3, 0;
	@%p5 bra 	$L__BB2_8;
	ld.shared.f32 	%f7, [sdata];
	cvta.to.global.u64 	%rd6, %rd2;
	mul.wide.u32 	%rd7, %r1, 4;
	add.s64 	%rd8, %rd6, %rd7;
	st.global.f32 	[%rd8], %f7;
$L__BB2_8:
	ret;

}
	// .globl	_Z24MatAddClusterCompileTimePKfS0_Pfi
.visible .entry _Z24MatAddClusterCompileTimePKfS0_Pfi(
	.param .u64 .ptr .align 1 _Z24MatAddClusterCompileTimePKfS0_Pfi_param_0,
	.param .u64 .ptr .align 1 _Z24MatAddClusterCompileTimePKfS0_Pfi_param_1,
	.param .u64 .ptr .align 1 _Z24MatAddClusterCompileTimePKfS0_Pfi_param_2,
	.param .u32 _Z24MatAddClusterCompileTimePKfS0_Pfi_param_3
)
.explicitcluster
.reqnctapercluster 2, 1, 1
{
	.reg .pred 	%p<2>;
	.reg .b32 	%r<12>;
	.reg .b32 	%f<4>;
	.reg .b64 	%rd<11>;

	ld.param.u64 	%rd1, [_Z24MatAddClusterCompileTimePKfS0_Pfi_param_0];
	ld.param.u64 	%rd2, [_Z24MatAddClusterCompileTimePKfS0_Pfi_param_1];
	ld.param.u64 	%rd3, [_Z24MatAddClusterCompileTimePKfS0_Pfi_param_2];
	ld.param.u32 	%r3, [_Z24MatAddClusterCompileTimePKfS0_Pfi_param_3];
	mov.u32 	%r4, %ctaid.x;
	mov.u32 	%r5, %ntid.x;
	mov.u32 	%r6, %tid.x;
	mad.lo.s32 	%r1, %r4, %r5, %r6;
	mov.u32 	%r7, %ctaid.y;
	mov.u32 	%r8, %ntid.y;
	mov.u32 	%r9, %tid.y;
	mad.lo.s32 	%r2, %r7, %r8, %r9;
	max.s32 	%r10, %r2, %r1;
	setp.ge.s32 	%p1, %r10, %r3;
	@%p1 bra 	$L__BB3_2;
	cvta.to.global.u64 	%rd4, %rd1;
	cvta.to.global.u64 	%rd5, %rd2;
	cvta.to.global.u64 	%rd6, %rd3;
	mad.lo.s32 	%r11, %r3, %r2, %r1;
	mul.wide.s32 	%rd7, %r11, 4;
	add.s64 	%rd8, %rd4, %rd7;
	ld.global.nc.f32 	%f1, [%rd8];
	add.s64 	%rd9, %rd5, %rd7;
	ld.global.nc.f32 	%f2, [%rd9];
	add.f32 	%f3, %f1, %f2;
	add.s64 	%rd10, %rd6, %rd7;
	st.global.f32 	[%rd10], %f3;
$L__BB3_2:
	barrier.cluster.arrive;
	barrier.cluster.wait;
	ret;

}
	// .globl	_Z20MatAddClusterRuntimePKfS0_Pfi
.visible .entry _Z20MatAddClusterRuntimePKfS0_Pfi(
	.param .u64 .ptr .align 1 _Z20MatAddClusterRuntimePKfS0_Pfi_param_0,
	.param .u64 .ptr .align 1 _Z20MatAddClusterRuntimePKfS0_Pfi_param_1,
	.param .u64 .ptr .align 1 _Z20MatAddClusterRuntimePKfS0_Pfi_param_2,
	.param .u32 _Z20MatAddClusterRuntimePKfS0_Pfi_param_3
)
{
	.reg .pred 	%p<2>;
	.reg .b32 	%r<12>;
	.reg .b32 	%f<4>;
	.reg .b64 	%rd<11>;

	ld.param.u64 	%rd1, [_Z20MatAddClusterRuntimePKfS0_Pfi_param_0];
	ld.param.u64 	%rd2, [_Z20MatAddClusterRuntimePKfS0_Pfi_param_1];
	ld.param.u64 	%rd3, [_Z20MatAddClusterRuntimePKfS0_Pfi_param_2];
	ld.param.u32 	%r3, [_Z20MatAddClusterRuntimePKfS0_Pfi_param_3];
	mov.u32 	%r4, %ctaid.x;
	mov.u32 	%r5, %ntid.x;
	mov.u32 	%r6, %tid.x;
	mad.lo.s32 	%r1, %r4, %r5, %r6;
	mov.u32 	%r7, %ctaid.y;
	mov.u32 	%r8, %ntid.y;
	mov.u32 	%r9, %tid.y;
	mad.lo.s32 	%r2, %r7, %r8, %r9;
	max.s32 	%r10, %r2, %r1;
	setp.ge.s32 	%p1, %r10, %r3;
	@%p1 bra 	$L__BB4_2;
	cvta.to.global.u64 	%rd4, %rd1;
	cvta.to.global.u64 	%rd5, %rd2;
	cvta.to.global.u64 	%rd6, %rd3;
	mad.lo.s32 	%r11, %r3, %r2, %r1;
	mul.wide.s32 	%rd7, %r11, 4;
	add.s64 	%rd8, %rd4, %rd7;
	ld.global.nc.f32 	%f1, [%rd8];
	add.s64 	%rd9, %rd5, %rd7;
	ld.global.nc.f32 	%f2, [%rd9];
	add.f32 	%f3, %f1, %f2;
	add.s64 	%rd10, %rd6, %rd7;
	st.global.f32 	[%rd10], %f3;
$L__BB4_2:
	ret;

}
	// .globl	_Z19FooBlocksAsClustersPfi
.visible .entry _Z19FooBlocksAsClustersPfi(
	.param .u64 .ptr .align 1 _Z19FooBlocksAsClustersPfi_param_0,
	.param .u32 _Z19FooBlocksAsClustersPfi_param_1
)
.blocksareclusters
.reqntid 1024, 1, 1
.reqnctapercluster 2, 2, 2
{


	barrier.cluster.arrive;
	barrier.cluster.wait;
	ret;

}


// ===== COMPILED SASS (sm_100) =====

	.target	sm_100

	.elftype	@"ET_EXEC"


//--------------------- .note.nv.tkinfo           --------------------------
	.section	.note.nv.tkinfo,"",@"SHT_NOTE"
	.sectionflags	@"SHF_NOTE_NV_TKINFO"
	.tkinfo
        /*0018*/ 	.word	0x00000002
        /*0030*/ 	.string	""
        /*0030*/ 	.string	"ptxas"
        /*0030*/ 	.string	"Cuda compilation tools, release 13.0, V13.0.88"
        /*0030*/ 	.string	"Build cuda_13.0.r13.0/compiler.36424714_0"
        /*0030*/ 	.string	"-arch sm_100 -m 64 "



//--------------------- .note.nv.cuinfo           --------------------------
	.section	.note.nv.cuinfo,"",@"SHT_NOTE"
	.sectionflags	@"SHF_NOTE_NV_CUINFO"
        /*0018*/ 	.short	0x0002
        /*001a*/ 	.short	0x0064
        /*001c*/ 	.short	0x0082
	.zero		2


//--------------------- .nv.info                  --------------------------
	.section	.nv.info,"",@"SHT_CUDA_INFO"
	.align	4


	//----- nvinfo : EIATTR_REGCOUNT
	.align		4
        /*0000*/ 	.byte	0x04, 0x2f
        /*0002*/ 	.short	(.L_1 - .L_0)
	.align		4
.L_0:
        /*0004*/ 	.word	index@(_Z17MatAddSingleBlockPKfS0_Pfi)
        /*0008*/ 	.word	0x0000000c


	//----- nvinfo : EIATTR_FRAME_SIZE
	.align		4
.L_1:
        /*000c*/ 	.byte	0x04, 0x11
        /*000e*/ 	.short	(.L_3 - .L_2)
	.align		4
.L_2:
        /*0010*/ 	.word	index@(_Z17MatAddSingleBlockPKfS0_Pfi)
        /*0014*/ 	.word	0x00000000


	//----- nvinfo : EIATTR_REGCOUNT
	.align		4
.L_3:
        /*0018*/ 	.byte	0x04, 0x2f
        /*001a*/ 	.short	(.L_5 - .L_4)
	.align		4
.L_4:
        /*001c*/ 	.word	index@(_Z12MatAddGrid2DPKfS0_Pfi)
        /*0020*/ 	.word	0x0000000c


	//----- nvinfo : EIATTR_FRAME_SIZE
	.align		4
.L_5:
        /*0024*/ 	.byte	0x04, 0x11
        /*0026*/ 	.short	(.L_7 - .L_6)
	.align		4
.L_6:
        /*0028*/ 	.word	index@(_Z12MatAddGrid2DPKfS0_Pfi)
        /*002c*/ 	.word	0x00000000


	//----- nvinfo : EIATTR_REGCOUNT
	.align		4
.L_7:
        /*0030*/ 	.byte	0x04, 0x2f
        /*0032*/ 	.short	(.L_9 - .L_8)
	.align		4
.L_8:
        /*0034*/ 	.word	index@(_Z15BlockSumExamplePKfPfi)
        /*0038*/ 	.word	0x0000000b


	//----- nvinfo : EIATTR_FRAME_SIZE
	.align		4
.L_9:
        /*003c*/ 	.byte	0x04, 0x11
        /*003e*/ 	.short	(.L_11 - .L_10)
	.align		4
.L_10:
        /*0040*/ 	.word	index@(_Z15BlockSumExamplePKfPfi)
        /*0044*/ 	.word	0x00000000


	//----- nvinfo : EIATTR_REGCOUNT
	.align		4
.L_11:
        /*0048*/ 	.byte	0x04, 0x2f
        /*004a*/ 	.short	(.L_13 - .L_12)
	.align		4
.L_12:
        /*004c*/ 	.word	index@(_Z24MatAddClusterCompileTimePKfS0_Pfi)
        /*0050*/ 	.word	0x0000000c


	//----- nvinfo : EIATTR_FRAME_SIZE
	.align		4
.L_13:
        /*0054*/ 	.byte	0x04, 0x11
        /*0056*/ 	.short	(.L_15 - .L_14)
	.align		4
.L_14:
        /*0058*/ 	.word	index@(_Z24MatAddClusterCompileTimePKfS0_Pfi)
        /*005c*/ 	.word	0x00000000


	//----- nvinfo : EIATTR_REGCOUNT
	.align		4
.L_15:
        /*0060*/ 	.byte	0x04, 0x2f
        /*0062*/ 	.short	(.L_17 - .L_16)
	.align		4
.L_16:
        /*0064*/ 	.word	index@(_Z20MatAddClusterRuntimePKfS0_Pfi)
        /*0068*/ 	.word	0x0000000c


	//----- nvinfo : EIATTR_FRAME_SIZE
	.align		4
.L_17:
        /*006c*/ 	.byte	0x04, 0x11
        /*006e*/ 	.short	(.L_19 - .L_18)
	.align		4
.L_18:
        /*0070*/ 	.word	index@(_Z20MatAddClusterRuntimePKfS0_Pfi)
        /*0074*/ 	.word	0x00000000


	//----- nvinfo : EIATTR_REGCOUNT
	.align		4
.L_19:
        /*0078*/ 	.byte	0x04, 0x2f
        /*007a*/ 	.short	(.L_21 - .L_20)
	.align		4
.L_20:
        /*007c*/ 	.word	index@(_Z19FooBlocksAsClustersPfi)
        /*0080*/ 	.word	0x00000004


	//----- nvinfo : EIATTR_FRAME_SIZE
	.align		4
.L_21:
        /*0084*/ 	.byte	0x04, 0x11
        /*0086*/ 	.short	(.L_23 - .L_22)
	.align		4
.L_22:
        /*0088*/ 	.word	index@(_Z19FooBlocksAsClustersPfi)
        /*008c*/ 	.word	0x00000000


	//----- nvinfo : EIATTR_MIN_STACK_SIZE
	.align		4
.L_23:
        /*0090*/ 	.byte	0x04, 0x12
        /*0092*/ 	.short	(.L_25 - .L_24)
	.align		4
.L_24:
        /*0094*/ 	.word	index@(_Z19FooBlocksAsClustersPfi)
        /*0098*/ 	.word	0x00000000


	//----- nvinfo : EIATTR_MIN_STACK_SIZE
	.align		4
.L_25:
        /*009c*/ 	.byte	0x04, 0x12
        /*009e*/ 	.short	(.L_27 - .L_26)
	.align		4
.L_26:
        /*00a0*/ 	.word	index@(_Z20MatAddClusterRuntimePKfS0_Pfi)
        /*00a4*/ 	.word	0x00000000


	//----- nvinfo : EIATTR_MIN_STACK_SIZE
	.align		4
.L_27:
        /*00a8*/ 	.byte	0x04, 0x12
        /*00aa*/ 	.short	(.L_29 - .L_28)
	.align		4
.L_28:
        /*00ac*/ 	.word	index@(_Z24MatAddClusterCompileTimePKfS0_Pfi)
        /*00b0*/ 	.word	0x00000000


	//----- nvinfo : EIATTR_MIN_STACK_SIZE
	.align		4
.L_29:
        /*00b4*/ 	.byte	0x04, 0x12
        /*00b6*/ 	.short	(.L_31 - .L_30)
	.align		4
.L_30:
        /*00b8*/ 	.word	index@(_Z15BlockSumExamplePKfPfi)
        /*00bc*/ 	.word	0x00000000


	//----- nvinfo : EIATTR_MIN_STACK_SIZE
	.align		4
.L_31:
        /*00c0*/ 	.byte	0x04, 0x12
        /*00c2*/ 	.short	(.L_33 - .L_32)
	.align		4
.L_32:
        /*00c4*/ 	.word	index@(_Z12MatAddGrid2DPKfS0_Pfi)
        /*00c8*/ 	.word	0x00000000


	//----- nvinfo : EIATTR_MIN_STACK_SIZE
	.align		4
.L_33:
        /*00cc*/ 	.byte	0x04, 0x12
        /*00ce*/ 	.short	(.L_35 - .L_34)
	.align		4
.L_34:
        /*00d0*/ 	.word	index@(_Z17MatAddSingleBlockPKfS0_Pfi)
        /*00d4*/ 	.word	0x00000000
.L_35:


//--------------------- .nv.compat                --------------------------
	.section	.nv.compat,"",@"SHT_CUDA_COMPAT_INFO"
	.align	4
        /*0000*/ 	.byte	0x02, 0x09, 0x00, 0x00, 0x02, 0x02, 0x01, 0x00, 0x02, 0x05, 0x05, 0x00, 0x03, 0x07, 0x01, 0x01
        /*0010*/ 	.byte	0x02, 0x03, 0x00, 0x00, 0x02, 0x06, 0x01, 0x00, 0x04, 0x0b, 0x08, 0x00, 0x09, 0x00, 0x00, 0x00
        /*0020*/ 	.byte	0x00, 0x00, 0x00, 0x00


//--------------------- .nv.info._Z19FooBlocksAsClustersPfi --------------------------
	.section	.nv.info._Z19FooBlocksAsClustersPfi,"",@"SHT_CUDA_INFO"
	.sectionflags	@""
	.align	4


	//----- nvinfo : EIATTR_BLOCKS_ARE_CLUSTERS
	.align		4
        /*0000*/ 	.byte	0x01, 0x5b
	.zero		2


	//----- nvinfo : EIATTR_CUDA_API_VERSION
	.align		4
        /*0004*/ 	.byte	0x04, 0x37
        /*0006*/ 	.short	(.L_37 - .L_36)
.L_36:
        /*0008*/ 	.word	0x00000082


	//----- nvinfo : EIATTR_KPARAM_INFO
	.align		4
.L_37:
        /*000c*/ 	.byte	0x04, 0x17
        /*000e*/ 	.short	(.L_39 - .L_38)
.L_38:
        /*0010*/ 	.word	0x00000000
        /*0014*/ 	.short	0x0001
        /*0016*/ 	.short	0x0008
        /*0018*/ 	.byte	0x00, 0xf0, 0x11, 0x00


	//----- nvinfo : EIATTR_KPARAM_INFO
	.align		4
.L_39:
        /*001c*/ 	.byte	0x04, 0x17
        /*001e*/ 	.short	(.L_41 - .L_40)
.L_40:
        /*0020*/ 	.word	0x00000000
        /*0024*/ 	.short	0x0000
        /*0026*/ 	.short	0x0000
        /*0028*/ 	.byte	0x00, 0xf5, 0x21, 0x00


	//----- nvinfo : EIATTR_CTA_PER_CLUSTER
	.align		4
.L_41:
        /*002c*/ 	.byte	0x04, 0x3d
        /*002e*/ 	.short	(.L_43 - .L_42)
.L_42:
        /*0030*/ 	.word	0x00000002
        /*0034*/ 	.word	0x00000002
        /*0038*/ 	.word	0x00000002


	//----- nvinfo : EIATTR_SPARSE_MMA_MASK
	.align		4
.L_43:
        /*003c*/ 	.byte	0x03, 0x50
        /*003e*/ 	.short	0x0000


	//----- nvinfo : EIATTR_MAXREG_COUNT
	.align		4
        /*0040*/ 	.byte	0x03, 0x1b
        /*0042*/ 	.short	0x0040


	//----- nvinfo : EIATTR_NUM_BARRIERS
	.align		4
        /*0044*/ 	.byte	0x02, 0x4c
        /*0046*/ 	.byte	0x01
	.zero		1


	//----- nvinfo : EIATTR_MERCURY_ISA_VERSION
	.align		4
        /*0048*/ 	.byte	0x03, 0x5f
        /*004a*/ 	.short	0x0101


	//----- nvinfo : EIATTR_COOP_GROUP_MASK_REGIDS
	.align		4
        /*004c*/ 	.byte	0x04, 0x29
        /*004e*/ 	.short	(.L_45 - .L_44)


	//   ....[0]....
.L_44:
        /*0050*/ 	.word	0xffffffff


	//----- nvinfo : EIATTR_COOP_GROUP_INSTR_OFFSETS
	.align		4
.L_45:
        /*0054*/ 	.byte	0x04, 0x28
        /*0056*/ 	.short	(.L_47 - .L_46)


	//   ....[0]....
.L_46:
        /*0058*/ 	.word	0x00000090


	//----- nvinfo : EIATTR_VRC_CTA_INIT_COUNT
	.align		4
.L_47:
        /*005c*/ 	.byte	0x02, 0x4a
	.zero		1
	.zero		1


	//----- nvinfo : EIATTR_EXIT_INSTR_OFFSETS
	.align		4
        /*0060*/ 	.byte	0x04, 0x1c
        /*0062*/ 	.short	(.L_49 - .L_48)


	//   ....[0]....
.L_48:
        /*0064*/ 	.word	0x000000d0


	//   ....[1]....
        /*0068*/ 	.word	0x000000f0


	//----- nvinfo : EIATTR_REQNTID
	.align		4
.L_49:
        /*006c*/ 	.byte	0x04, 0x10
        /*006e*/ 	.short	(.L_51 - .L_50)
.L_50:
        /*0070*/ 	.word	0x00000400
        /*0074*/ 	.word	0x00000001
        /*0078*/ 	.word	0x00000001


	//----- nvinfo : EIATTR_CBANK_PARAM_SIZE
	.align		4
.L_51:
        /*007c*/ 	.byte	0x03, 0x19
        /*007e*/ 	.short	0x000c


	//----- nvinfo : EIATTR_PARAM_CBANK
	.align		4
        /*0080*/ 	.byte	0x04, 0x0a
        /*0082*/ 	.short	(.L_53 - .L_52)
	.align		4
.L_52:
        /*0084*/ 	.word	index@(.nv.constant0._Z19FooBlocksAsClustersPfi)
        /*0088*/ 	.short	0x0380
        /*008a*/ 	.short	0x000c


	//----- nvinfo : EIATTR_SW_WAR
	.align		4
.L_53:
        /*008c*/ 	.byte	0x04, 0x36
        /*008e*/ 	.short	(.L_55 - .L_54)
.L_54:
        /*0090*/ 	.word	0x00000008
.L_55:


//--------------------- .nv.info._Z20MatAddClusterRuntimePKfS0_Pfi --------------------------
	.section	.nv.info._Z20MatAddClusterRuntimePKfS0_Pfi,"",@"SHT_CUDA_INFO"
	.sectionflags	@""
	.align	4


	//----- nvinfo : EIATTR_CUDA_API_VERSION
	.align		4
        /*0000*/ 	.byte	0x04, 0x37
        /*0002*/ 	.short	(.L_57 - .L_56)
.L_56:
        /*0004*/ 	.word	0x00000082


	//----- nvinfo : EIATTR_KPARAM_INFO
	.align		4
.L_57:
        /*0008*/ 	.byte	0x04, 0x17
        /*000a*/ 	.short	(.L_59 - .L_58)
.L_58:
        /*000c*/ 	.word	0x00000000
        /*0010*/ 	.short	0x0003
        /*0012*/ 	.short	0x0018
        /*0014*/ 	.byte	0x00, 0xf0, 0x11, 0x00


	//----- nvinfo : EIATTR_KPARAM_INFO
	.align		4
.L_59:
        /*0018*/ 	.byte	0x04, 0x17
        /*001a*/ 	.short	(.L_61 - .L_60)
.L_60:
        /*001c*/ 	.word	0x00000000
        /*0020*/ 	.short	0x0002
        /*0022*/ 	.short	0x0010
        /*0024*/ 	.byte	0x00, 0xf5, 0x21, 0x00


	//----- nvinfo : EIATTR_KPARAM_INFO
	.align		4
.L_61:
        /*0028*/ 	.byte	0x04, 0x17
        /*002a*/ 	.short	(.L_63 - .L_62)
.L_62:
        /*002c*/ 	.word	0x00000000
        /*0030*/ 	.short	0x0001
        /*0032*/ 	.short	0x0008
        /*0034*/ 	.byte	0x00, 0xf5, 0x21, 0x00


	//----- nvinfo : EIATTR_KPARAM_INFO
	.align		4
.L_63:
        /*0038*/ 	.byte	0x04, 0x17
        /*003a*/ 	.short	(.L_65 - .L_64)
.L_64:
        /*003c*/ 	.word	0x00000000
        /*0040*/ 	.short	0x0000
        /*0042*/ 	.short	0x0000
        /*0044*/ 	.byte	0x00, 0xf5, 0x21, 0x00


	//----- nvinfo : EIATTR_SPARSE_MMA_MASK
	.align		4
.L_65:
        /*0048*/ 	.byte	0x03, 0x50
        /*004a*/ 	.short	0x0000


	//----- nvinfo : EIATTR_MAXREG_COUNT
	.align		4
        /*004c*/ 	.byte	0x03, 0x1b
        /*004e*/ 	.short	0x00ff


	//----- nvinfo : EIATTR_MERCURY_ISA_VERSION
	.align		4
        /*0050*/ 	.byte	0x03, 0x5f
        /*0052*/ 	.short	0x0101


	//----- nvinfo : EIATTR_VRC_CTA_INIT_COUNT
	.align		4
        /*0054*/ 	.byte	0x02, 0x4a
	.zero		1
	.zero		1


	//----- nvinfo : EIATTR_EXIT_INSTR_OFFSETS
	.align		4
        /*0058*/ 	.byte	0x04, 0x1c
        /*005a*/ 	.short	(.L_67 - .L_66)


	//   ....[0]....
.L_66:
        /*005c*/ 	.word	0x000000c0


	//   ....[1]....
        /*0060*/ 	.word	0x00000190


	//----- nvinfo : EIATTR_CBANK_PARAM_SIZE
	.align		4
.L_67:
        /*0064*/ 	.byte	0x03, 0x19
        /*0066*/ 	.short	0x001c


	//----- nvinfo : EIATTR_PARAM_CBANK
	.align		4
        /*0068*/ 	.byte	0x04, 0x0a
        /*006a*/ 	.short	(.L_69 - .L_68)
	.align		4
.L_68:
        /*006c*/ 	.word	index@(.nv.constant0._Z20MatAddClusterRuntimePKfS0_Pfi)
        /*0070*/ 	.short	0x0380
        /*0072*/ 	.short	0x001c


	//----- nvinfo : EIATTR_SW_WAR
	.align		4
.L_69:
        /*0074*/ 	.byte	0x04, 0x36
        /*0076*/ 	.short	(.L_71 - .L_70)
.L_70:
        /*0078*/ 	.word	0x00000008
.L_71:


//--------------------- .nv.info._Z24MatAddClusterCompileTimePKfS0_Pfi --------------------------
	.section	.nv.info._Z24MatAddClusterCompileTimePKfS0_Pfi,"",@"SHT_CUDA_INFO"
	.sectionflags	@""
	.align	4


	//----- nvinfo : EIATTR_CUDA_API_VERSION
	.align		4
        /*0000*/ 	.byte	0x04, 0x37
        /*0002*/ 	.short	(.L_73 - .L_72)
.L_72:
        /*0004*/ 	.word	0x00000082


	//----- nvinfo : EIATTR_KPARAM_INFO
	.align		4
.L_73:
        /*0008*/ 	.byte	0x04, 0x17
        /*000a*/ 	.short	(.L_75 - .L_74)
.L_74:
        /*000c*/ 	.word	0x00000000
        /*0010*/ 	.short	0x0003
        /*0012*/ 	.short	0x0018
        /*0014*/ 	.byte	0x00, 0xf0, 0x11, 0x00


	//----- nvinfo : EIATTR_KPARAM_INFO
	.align		4
.L_75:
        /*0018*/ 	.byte	0x04, 0x17
        /*001a*/ 	.short	(.L_77 - .L_76)
.L_76:
        /*001c*/ 	.word	0x00000000
        /*0020*/ 	.short	0x0002
        /*0022*/ 	.short	0x0010
        /*0024*/ 	.byte	0x00, 0xf5, 0x21, 0x00


	//----- nvinfo : EIATTR_KPARAM_INFO
	.align		4
.L_77:
        /*0028*/ 	.byte	0x04, 0x17
        /*002a*/ 	.short	(.L_79 - .L_78)
.L_78:
        /*002c*/ 	.word	0x00000000
        /*0030*/ 	.short	0x0001
        /*0032*/ 	.short	0x0008
        /*0034*/ 	.byte	0x00, 0xf5, 0x21, 0x00


	//----- nvinfo : EIATTR_KPARAM_INFO
	.align		4
.L_79:
        /*0038*/ 	.byte	0x04, 0x17
        /*003a*/ 	.short	(.L_81 - .L_80)
.L_80:
        /*003c*/ 	.word	0x00000000
        /*0040*/ 	.short	0x0000
        /*0042*/ 	.short	0x0000
        /*0044*/ 	.byte	0x00, 0xf5, 0x21, 0x00


	//----- nvinfo : EIATTR_EXPLICIT_CLUSTER
	.align		4
.L_81:
        /*0048*/ 	.byte	0x01, 0x3e
	.zero		2


	//----- nvinfo : EIATTR_CTA_PER_CLUSTER
	.align		4
        /*004c*/ 	.byte	0x04, 0x3d
        /*004e*/ 	.short	(.L_83 - .L_82)
.L_82:
        /*0050*/ 	.word	0x00000002
        /*0054*/ 	.word	0x00000001
        /*0058*/ 	.word	0x00000001


	//----- nvinfo : EIATTR_SPARSE_MMA_MASK
	.align		4
.L_83:
        /*005c*/ 	.byte	0x03, 0x50
        /*005e*/ 	.short	0x0000


	//----- nvinfo : EIATTR_MAXREG_COUNT
	.align		4
        /*0060*/ 	.byte	0x03, 0x1b
        /*0062*/ 	.short	0x00ff


	//----- nvinfo : EIATTR_MERCURY_ISA_VERSION
	.align		4
        /*0064*/ 	.byte	0x03, 0x5f
        /*0066*/ 	.short	0x0101


	//----- nvinfo : EIATTR_VRC_CTA_INIT_COUNT
	.align		4
        /*0068*/ 	.byte	0x02, 0x4a
	.zero		1
	.zero		1


	//----- nvinfo : EIATTR_EXIT_INSTR_OFFSETS
	.align		4
        /*006c*/ 	.byte	0x04, 0x1c
        /*006e*/ 	.short	(.L_85 - .L_84)


	//   ....[0]....
.L_84:
        /*0070*/ 	.word	0x00000210


	//----- nvinfo : EIATTR_CRS_STACK_SIZE
	.align		4
.L_85:
        /*0074*/ 	.byte	0x04, 0x1e
        /*0076*/ 	.short	(.L_87 - .L_86)
.L_86:
        /*0078*/ 	.word	0x00000000


	//----- nvinfo : EIATTR_CBANK_PARAM_SIZE
	.align		4
.L_87:
        /*007c*/ 	.byte	0x03, 0x19
        /*007e*/ 	.short	0x001c


	//----- nvinfo : EIATTR_PARAM_CBANK
	.align		4
        /*0080*/ 	.byte	0x04, 0x0a
        /*0082*/ 	.short	(.L_89 - .L_88)
	.align		4
.L_88:
        /*0084*/ 	.word	index@(.nv.constant0._Z24MatAddClusterCompileTimePKfS0_Pfi)
        /*0088*/ 	.short	0x0380
        /*008a*/ 	.short	0x001c


	//----- nvinfo : EIATTR_SW_WAR
	.align		4
.L_89:
        /*008c*/ 	.byte	0x04, 0x36
        /*008e*/ 	.short	(.L_91 - .L_90)
.L_90:
        /*0090*/ 	.word	0x00000008
.L_91:


//--------------------- .nv.info._Z15BlockSumExamplePKfPfi --------------------------
	.section	.nv.info._Z15BlockSumExamplePKfPfi,"",@"SHT_CUDA_INFO"
	.sectionflags	@""
	.align	4


	//----- nvinfo : EIATTR_CUDA_API_VERSION
	.align		4
        /*0000*/ 	.byte	0x04, 0x37
        /*0002*/ 	.short	(.L_93 - .L_92)
.L_92:
        /*0004*/ 	.word	0x00000082


	//----- nvinfo : EIATTR_KPARAM_INFO
	.align		4
.L_93:
        /*0008*/ 	.byte	0x04, 0x17
        /*000a*/ 	.short	(.L_95 - .L_94)
.L_94:
        /*000c*/ 	.word	0x00000000
        /*0010*/ 	.short	0x0002
        /*0012*/ 	.short	0x0010
        /*0014*/ 	.byte	0x00, 0xf0, 0x11, 0x00


	//----- nvinfo : EIATTR_KPARAM_INFO
	.align		4
.L_95:
        /*0018*/ 	.byte	0x04, 0x17
        /*001a*/ 	.short	(.L_97 - .L_96)
.L_96:
        /*001c*/ 	.word	0x00000000
        /*0020*/ 	.short	0x0001
        /*0022*/ 	.short	0x0008
        /*0024*/ 	.byte	0x00, 0xf5, 0x21, 0x00


	//----- nvinfo : EIATTR_KPARAM_INFO
	.align		4
.L_97:
        /*0028*/ 	.byte	0x04, 0x17
        /*002a*/ 	.short	(.L_99 - .L_98)
.L_98:
        /*002c*/ 	.word	0x00000000
        /*0030*/ 	.short	0x0000
        /*0032*/ 	.short	0x0000
        /*0034*/ 	.byte	0x00, 0xf5, 0x21, 0x00


	//----- nvinfo : EIATTR_SPARSE_MMA_MASK
	.align		4
.L_99:
        /*0038*/ 	.byte	0x03, 0x50
        /*003a*/ 	.short	0x0000


	//----- nvinfo : EIATTR_MAXREG_COUNT
	.align		4
        /*003c*/ 	.byte	0x03, 0x1b
        /*003e*/ 	.short	0x00ff


	//----- nvinfo : EIATTR_NUM_BARRIERS
	.align		4
        /*0040*/ 	.byte	0x02, 0x4c
        /*0042*/ 	.byte	0x01
	.zero		1


	//----- nvinfo : EIATTR_MERCURY_ISA_VERSION
	.align		4
        /*0044*/ 	.byte	0x03, 0x5f
        /*0046*/ 	.short	0x0101


	//----- nvinfo : EIATTR_VRC_CTA_INIT_COUNT
	.align		4
        /*0048*/ 	.byte	0x02, 0x4a
	.zero		1
	.zero		1


	//----- nvinfo : EIATTR_EXIT_INSTR_OFFSETS
	.align		4
        /*004c*/ 	.byte	0x04, 0x1c
        /*004e*/ 	.short	(.L_101 - .L_100)


	//   ....[0]....
.L_100:
        /*0050*/ 	.word	0x00000210


	//   ....[1]....
        /*0054*/ 	.word	0x00000290


	//----- nvinfo : EIATTR_CBANK_PARAM_SIZE
	.align		4
.L_101:
        /*0058*/ 	.byte	0x03, 0x19
        /*005a*/ 	.short	0x0014


	//----- nvinfo : EIATTR_PARAM_CBANK
	.align		4
        /*005c*/ 	.byte	0x04, 0x0a
        /*005e*/ 	.short	(.L_103 - .L_102)
	.align		4
.L_102:
        /*0060*/ 	.word	index@(.nv.constant0._Z15BlockSumExamplePKfPfi)
        /*0064*/ 	.short	0x0380
        /*0066*/ 	.short	0x0014


	//----- nvinfo : EIATTR_SW_WAR
	.align		4
.L_103:
        /*0068*/ 	.byte	0x04, 0x36
        /*006a*/ 	.short	(.L_105 - .L_104)
.L_104:
        /*006c*/ 	.word	0x00000008
.L_105:


//--------------------- .nv.info._Z12MatAddGrid2DPKfS0_Pfi --------------------------
	.section	.nv.info._Z12MatAddGrid2DPKfS0_Pfi,"",@"SHT_CUDA_INFO"
	.sectionflags	@""
	.align	4


	//----- nvinfo : EIATTR_CUDA_API_VERSION
	.align		4
        /*0000*/ 	.byte	0x04, 0x37
        /*0002*/ 	.short	(.L_107 - .L_106)
.L_106:
        /*0004*/ 	.word	0x00000082


	//----- nvinfo : EIATTR_KPARAM_INFO
	.align		4
.L_107:
        /*0008*/ 	.byte	0x04, 0x17
        /*000a*/ 	.short	(.L_109 - .L_108)
.L_108:
        /*000c*/ 	.word	0x00000000
        /*0010*/ 	.short	0x0003
        /*0012*/ 	.short	0x0018
        /*0014*/ 	.byte	0x00, 0xf0, 0x11, 0x00


	//----- nvinfo : EIATTR_KPARAM_INFO
	.align		4
.L_109:
        /*0018*/ 	.byte	0x04, 0x17
        /*001a*/ 	.short	(.L_111 - .L_110)
.L_110:
        /*001c*/ 	.word	0x00000000
        /*0020*/ 	.short	0x0002
        /*0022*/ 	.short	0x0010
        /*0024*/ 	.byte	0x00, 0xf5, 0x21, 0x00


	//----- nvinfo : EIATTR_KPARAM_INFO
	.align		4
.L_111:
        /*0028*/ 	.byte	0x04, 0x17
        /*002a*/ 	.short	(.L_113 - .L_112)
.L_112:
        /*002c*/ 	.word	0x00000000
        /*0030*/ 	.short	0x0001
        /*0032*/ 	.short	0x0008
        /*0034*/ 	.byte	0x00, 0xf5, 0x21, 0x00


	//----- nvinfo : EIATTR_KPARAM_INFO
	.align		4
.L_113:
        /*0038*/ 	.byte	0x04, 0x17
        /*003a*/ 	.short	(.L_115 - .L_114)
.L_114:
        /*003c*/ 	.word	0x00000000
        /*0040*/ 	.short	0x0000
        /*0042*/ 	.short	0x0000
        /*0044*/ 	.byte	0x00, 0xf5, 0x21, 0x00


	//----- nvinfo : EIATTR_SPARSE_MMA_MASK
	.align		4
.L_115:
        /*0048*/ 	.byte	0x03, 0x50
        /*004a*/ 	.short	0x0000


	//----- nvinfo : EIATTR_MAXREG_COUNT
	.align		4
        /*004c*/ 	.byte	0x03, 0x1b
        /*004e*/ 	.short	0x00ff


	//----- nvinfo : EIATTR_MERCURY_ISA_VERSION
	.align		4
        /*0050*/ 	.byte	0x03, 0x5f
        /*0052*/ 	.short	0x0101


	//----- nvinfo : EIATTR_VRC_CTA_INIT_COUNT
	.align		4
        /*0054*/ 	.byte	0x02, 0x4a
	.zero		1
	.zero		1


	//----- nvinfo : EIATTR_EXIT_INSTR_OFFSETS
	.align		4
        /*0058*/ 	.byte	0x04, 0x1c
        /*005a*/ 	.short	(.L_117 - .L_116)


	//   ....[0]....
.L_116:
        /*005c*/ 	.word	0x000000c0


	//   ....[1]....
        /*0060*/ 	.word	0x00000190


	//----- nvinfo : EIATTR_CBANK_PARAM_SIZE
	.align		4
.L_117:
        /*0064*/ 	.byte	0x03, 0x19
        /*0066*/ 	.short	0x001c


	//----- nvinfo : EIATTR_PARAM_CBANK
	.align		4
        /*0068*/ 	.byte	0x04, 0x0a
        /*006a*/ 	.short	(.L_119 - .L_118)
	.align		4
.L_118:
        /*006c*/ 	.word	index@(.nv.constant0._Z12MatAddGrid2DPKfS0_Pfi)
        /*0070*/ 	.short	0x0380
        /*0072*/ 	.short	0x001c


	//----- nvinfo : EIATTR_SW_WAR
	.align		4
.L_119:
        /*0074*/ 	.byte	0x04, 0x36
        /*0076*/ 	.short	(.L_121 - .L_120)
.L_120:
        /*0078*/ 	.word	0x00000008
.L_121:


//--------------------- .nv.info._Z17MatAddSingleBlockPKfS0_Pfi --------------------------
	.section	.nv.info._Z17MatAddSingleBlockPKfS0_Pfi,"",@"SHT_CUDA_INFO"
	.sectionflags	@""
	.align	4


	//----- nvinfo : EIATTR_CUDA_API_VERSION
	.align		4
        /*0000*/ 	.byte	0x04, 0x37
        /*0002*/ 	.short	(.L_123 - .L_122)
.L_122:
        /*0004*/ 	.word	0x00000082


	//----- nvinfo : EIATTR_KPARAM_INFO
	.align		4
.L_123:
        /*0008*/ 	.byte	0x04, 0x17
        /*000a*/ 	.short	(.L_125 - .L_124)
.L_124:
        /*000c*/ 	.word	0x00000000
        /*0010*/ 	.short	0x0003
        /*0012*/ 	.short	0x0018
        /*0014*/ 	.byte	0x00, 0xf0, 0x11, 0x00


	//----- nvinfo : EIATTR_KPARAM_INFO
	.align		4
.L_125:
        /*0018*/ 	.byte	0x04, 0x17
        /*001a*/ 	.short	(.L_127 - .L_126)
.L_126:
        /*001c*/ 	.word	0x00000000
        /*0020*/ 	.short	0x0002
        /*0022*/ 	.short	0x0010
        /*0024*/ 	.byte	0x00, 0xf5, 0x21, 0x00


	//----- nvinfo : EIATTR_KPARAM_INFO
	.align		4
.L_127:
        /*0028*/ 	.byte	0x04, 0x17
        /*002a*/ 	.short	(.L_129 - .L_128)
.L_128:
        /*002c*/ 	.word	0x00000000
        /*0030*/ 	.short	0x0001
        /*0032*/ 	.short	0x0008
        /*0034*/ 	.byte	0x00, 0xf5, 0x21, 0x00


	//----- nvinfo : EIATTR_KPARAM_INFO
	.align		4
.L_129:
        /*0038*/ 	.byte	0x04, 0x17
        /*003a*/ 	.short	(.L_131 - .L_130)
.L_130:
        /*003c*/ 	.word	0x00000000
        /*0040*/ 	.short	0x0000
        /*0042*/ 	.short	0x0000
        /*0044*/ 	.byte	0x00, 0xf5, 0x21, 0x00


	//----- nvinfo : EIATTR_SPARSE_MMA_MASK
	.align		4
.L_131:
        /*0048*/ 	.byte	0x03, 0x50
        /*004a*/ 	.short	0x0000


	//----- nvinfo : EIATTR_MAXREG_COUNT
	.align		4
        /*004c*/ 	.byte	0x03, 0x1b
        /*004e*/ 	.short	0x00ff


	//----- nvinfo : EIATTR_MERCURY_ISA_VERSION
	.align		4
        /*0050*/ 	.byte	0x03, 0x5f
        /*0052*/ 	.short	0x0101


	//----- nvinfo : EIATTR_VRC_CTA_INIT_COUNT
	.align		4
        /*0054*/ 	.byte	0x02, 0x4a
	.zero		1
	.zero		1


	//----- nvinfo : EIATTR_EXIT_INSTR_OFFSETS
	.align		4
        /*0058*/ 	.byte	0x04, 0x1c
        /*005a*/ 	.short	(.L_133 - .L_132)


	//   ....[0]....
.L_132:
        /*005c*/ 	.word	0x00000060


	//   ....[1]....
        /*0060*/ 	.word	0x00000130


	//----- nvinfo : EIATTR_CBANK_PARAM_SIZE
	.align		4
.L_133:
        /*0064*/ 	.byte	0x03, 0x19
        /*0066*/ 	.short	0x001c


	//----- nvinfo : EIATTR_PARAM_CBANK
	.align		4
        /*0068*/ 	.byte	0x04, 0x0a
        /*006a*/ 	.short	(.L_135 - .L_134)
	.align		4
.L_134:
        /*006c*/ 	.word	index@(.nv.constant0._Z17MatAddSingleBlockPKfS0_Pfi)
        /*0070*/ 	.short	0x0380
        /*0072*/ 	.short	0x001c


	//----- nvinfo : EIATTR_SW_WAR
	.align		4
.L_135:
        /*0074*/ 	.byte	0x04, 0x36
        /*0076*/ 	.short	(.L_137 - .L_136)
.L_136:
        /*0078*/ 	.word	0x00000008
.L_137:


//--------------------- .nv.callgraph             --------------------------
	.section	.nv.callgraph,"",@"SHT_CUDA_CALLGRAPH"
	.align	4
	.sectionentsize	8
	.align		4
        /*0000*/ 	.word	0x00000000
	.align		4
        /*0004*/ 	.word	0xffffffff
	.align		4
        /*0008*/ 	.word	0x00000000
	.align		4
        /*000c*/ 	.word	0xfffffffe
	.align		4
        /*0010*/ 	.word	0x00000000
	.align		4
        /*0014*/ 	.word	0xfffffffd
	.align		4
        /*0018*/ 	.word	0x00000000
	.align		4
        /*001c*/ 	.word	0xfffffffc


//--------------------- .text._Z19FooBlocksAsClustersPfi --------------------------
	.section	.text._Z19FooBlocksAsClustersPfi,"ax",@progbits
	.align	128
        .global         _Z19FooBlocksAsClustersPfi
        .type           _Z19FooBlocksAsClustersPfi,@function
        .size           _Z19FooBlocksAsClustersPfi,(.L_x_13 - _Z19FooBlocksAsClustersPfi)
        .other          _Z19FooBlocksAsClustersPfi,@"STO_CUDA_ENTRY STV_DEFAULT"
_Z19FooBlocksAsClustersPfi:
.text._Z19FooBlocksAsClustersPfi:
[----:B------:R-:W-:Y:S01]  /*0000*/  LDC R1, c[0x0][0x37c] ;  /* 0x0000df00ff017b82 */ /* 0x000fe20000000800 */
[----:B------:R-:W0:Y:S02]  /*0010*/  LDCU UR4, c[0x0][0x36c] ;  /* 0x00006d80ff0477ac */ /* 0x000e240008000800 */
[----:B0-----:R-:W-:-:S09]  /*0020*/  UISETP.EQ.U32.AND UP0, UPT, UR4, 0x1, UPT ;  /* 0x000000010400788c */ /* 0x001fd2000bf02070 */
[----:B------:R-:W-:Y:S05]  /*0030*/  BRA.U !UP0, `(.L_x_0) ;  /* 0x0000000108147547 */ /* 0x000fea000b800000 */
[----:B------:R-:W-:Y:S06]  /*0040*/  MEMBAR.ALL.GPU ;  /* 0x0000000000007992 */ /* 0x000fec000000a000 */
[----:B------:R-:W-:-:S00]  /*0050*/  ERRBAR ;  /* 0x00000000000079ab */ /* 0x000fc00000000000 */
[----:B------:R-:W-:Y:S08]  /*0060*/  CGAERRBAR ;  /* 0x00000000000075ab */ /* 0x000ff00000000000 */
[----:B------:R-:W-:Y:S01]  /*0070*/  UCGABAR_ARV ;  /* 0x00000000000079c7 */ /* 0x000fe20008000000 */
[----:B------:R-:W-:Y:S05]  /*0080*/  BRA `(.L_x_1) ;  /* 0x0000000000047947 */ /* 0x000fea0003800000 */
.L_x_0:
[----:B------:R-:W-:Y:S01]  /*0090*/  NOP ;  /* 0x0000000000007918 */ /* 0x000fe20000000000 */
.L_x_1:
[----:B------:R-:W-:Y:S05]  /*00a0*/  BRA.U !UP0, `(.L_x_2) ;  /* 0x00000001080c7547 */ /* 0x000fea000b800000 */
[----:B------:R-:W-:Y:S01]  /*00b0*/  UCGABAR_WAIT ;  /* 0x0000000000007dc7 */ /* 0x000fe20008000000 */
[----:B------:R-:W-:Y:S01]  /*00c0*/  CCTL.IVALL ;  /* 0x00000000ff00798f */ /* 0x000fe20002000000 */
[----:B------:R-:W-:Y:S05]  /*00d0*/  EXIT ;  /* 0x000000000000794d */ /* 0x000fea0003800000 */
.L_x_2:
[----:B------:R-:W-:Y:S06]  /*00e0*/  BAR.SYNC.DEFER_BLOCKING 0x0 ;  /* 0x0000000000007b1d */ /* 0x000fec0000010000 */
[----:B------:R-:W-:Y:S05]  /*00f0*/  EXIT ;  /* 0x000000000000794d */ /* 0x000fea0003800000 */
.L_x_3:
[----:B------:R-:W-:-:S00]  /*0100*/  BRA `(.L_x_3) ;  /* 0xfffffffc00fc7947 */ /* 0x000fc0000383ffff */
[----:B------:R-:W-:-:S00]  /*0110*/  NOP ;  /* 0x0000000000007918 */ /* 0x000fc00000000000 */
        /* <DEDUP_REMOVED lines=14> */
.L_x_13:


//--------------------- .text._Z20MatAddClusterRuntimePKfS0_Pfi --------------------------
	.section	.text._Z20MatAddClusterRuntimePKfS0_Pfi,"ax",@progbits
	.align	128
        .global         _Z20MatAddClusterRuntimePKfS0_Pfi
        .type           _Z20MatAddClusterRuntimePKfS0_Pfi,@function
        .size           _Z20MatAddClusterRuntimePKfS0_Pfi,(.L_x_14 - _Z20MatAddClusterRuntimePKfS0_Pfi)
        .other          _Z20MatAddClusterRuntimePKfS0_Pfi,@"STO_CUDA_ENTRY STV_DEFAULT"
_Z20MatAddClusterRuntimePKfS0_Pfi:
.text._Z20MatAddClusterRuntimePKfS0_Pfi:
[----:B------:R-:W-:Y:S01]  /*0000*/  LDC R1, c[0x0][0x37c] ;  /* 0x0000df00ff017b82 */ /* 0x000fe20000000800 */
[----:B------:R-:W0:Y:S07]  /*0010*/  S2R R3, SR_TID.X ;  /* 0x0000000000037919 */ /* 0x000e2e0000002100 */
[----:B------:R-:W0:Y:S01]  /*0020*/  LDC R0, c[0x0][0x360] ;  /* 0x0000d800ff007b82 */ /* 0x000e220000000800 */
[----:B------:R-:W1:Y:S01]  /*0030*/  LDCU UR6, c[0x0][0x398] ;  /* 0x00007300ff0677ac */ /* 0x000e620008000800 */
[----:B------:R-:W2:Y:S06]  /*0040*/  S2R R2, SR_TID.Y ;  /* 0x0000000000027919 */ /* 0x000eac0000002200 */
[----:B------:R-:W0:Y:S08]  /*0050*/  S2UR UR4, SR_CTAID.X ;  /* 0x00000000000479c3 */ /* 0x000e300000002500 */
[----:B------:R-:W2:Y:S08]  /*0060*/  S2UR UR5, SR_CTAID.Y ;  /* 0x00000000000579c3 */ /* 0x000eb00000002600 */
[----:B------:R-:W2:Y:S01]  /*0070*/  LDC R7, c[0x0][0x364] ;  /* 0x0000d900ff077b82 */ /* 0x000ea20000000800 */
[----:B0-----:R-:W-:-:S02]  /*0080*/  IMAD R0, R0, UR4, R3 ;  /* 0x0000000400007c24 */ /* 0x001fc4000f8e0203 */
[----:B--2---:R-:W-:-:S05]  /*0090*/  IMAD R7, R7, UR5, R2 ;  /* 0x0000000507077c24 */ /* 0x004fca000f8e0202 */
[----:B------:R-:W-:-:S04]  /*00a0*/  VIMNMX R2, PT, PT, R0, R7, !PT ;  /* 0x0000000700027248 */ /* 0x000fc80007fe0100 */
[----:B-1----:R-:W-:-:S13]  /*00b0*/  ISETP.GE.AND P0, PT, R2, UR6, PT ;  /* 0x0000000602007c0c */ /* 0x002fda000bf06270 */
[----:B------:R-:W-:Y:S05]  /*00c0*/  @P0 EXIT ;  /* 0x000000000000094d */ /* 0x000fea0003800000 */
[----:B------:R-:W0:Y:S01]  /*00d0*/  LDC.64 R2, c[0x0][0x380] ;  /* 0x0000e000ff027b82 */ /* 0x000e220000000a00 */
[----:B------:R-:W1:Y:S01]  /*00e0*/  LDCU.64 UR4, c[0x0][0x358] ;  /* 0x00006b00ff0477ac */ /* 0x000e620008000a00 */
[----:B------:R-:W-:-:S06]  /*00f0*/  IMAD R9, R7, UR6, R0 ;  /* 0x0000000607097c24 */ /* 0x000fcc000f8e0200 */
[----:B------:R-:W2:Y:S08]  /*0100*/  LDC.64 R4, c[0x0][0x388] ;  /* 0x0000e200ff047b82 */ /* 0x000eb00000000a00 */
[----:B------:R-:W3:Y:S01]  /*0110*/  LDC.64 R6, c[0x0][0x390] ;  /* 0x0000e400ff067b82 */ /* 0x000ee20000000a00 */
[----:B0-----:R-:W-:-:S06]  /*0120*/  IMAD.WIDE R2, R9, 0x4, R2 ;  /* 0x0000000409027825 */ /* 0x001fcc00078e0202 */
[----:B-1----:R-:W4:Y:S01]  /*0130*/  LDG.E.CONSTANT R2, desc[UR4][R2.64] ;  /* 0x0000000402027981 */ /* 0x002f22000c1e9900 */
[----:B--2---:R-:W-:-:S06]  /*0140*/  IMAD.WIDE R4, R9, 0x4, R4 ;  /* 0x0000000409047825 */ /* 0x004fcc00078e0204 */
[----:B------:R-:W4:Y:S01]  /*0150*/  LDG.E.CONSTANT R5, desc[UR4][R4.64] ;  /* 0x0000000404057981 */ /* 0x000f22000c1e9900 */
[----:B---3--:R-:W-:-:S04]  /*0160*/  IMAD.WIDE R6, R9, 0x4, R6 ;  /* 0x0000000409067825 */ /* 0x008fc800078e0206 */
[----:B----4-:R-:W-:-:S05]  /*0170*/  FADD R9, R2, R5 ;  /* 0x0000000502097221 */ /* 0x010fca0000000000 */
[----:B------:R-:W-:Y:S01]  /*0180*/  STG.E desc[UR4][R6.64], R9 ;  /* 0x0000000906007986 */ /* 0x000fe2000c101904 */
[----:B------:R-:W-:Y:S05]  /*0190*/  EXIT ;  /* 0x000000000000794d */ /* 0x000fea0003800000 */
.L_x_4:
        /* <DEDUP_REMOVED lines=14> */
.L_x_14:


//--------------------- .text._Z24MatAddClusterCompileTimePKfS0_Pfi --------------------------
	.section	.text._Z24MatAddClusterCompileTimePKfS0_Pfi,"ax",@progbits
	.align	128
        .global         _Z24MatAddClusterCompileTimePKfS0_Pfi
        .type           _Z24MatAddClusterCompileTimePKfS0_Pfi,@function
        .size           _Z24MatAddClusterCompileTimePKfS0_Pfi,(.L_x_15 - _Z24MatAddClusterCompileTimePKfS0_Pfi)
        .other          _Z24MatAddClusterCompileTimePKfS0_Pfi,@"STO_CUDA_ENTRY STV_DEFAULT"
_Z24MatAddClusterCompileTimePKfS0_Pfi:
.text._Z24MatAddClusterCompileTimePKfS0_Pfi:
[----:B------:R-:W-:Y:S01]  /*0000*/  LDC R1, c[0x0][0x37c] ;  /* 0x0000df00ff017b82 */ /* 0x000fe20000000800 */
[----:B------:R-:W0:Y:S07]  /*0010*/  S2R R3, SR_TID.X ;  /* 0x0000000000037919 */ /* 0x000e2e0000002100 */
[----:B------:R-:W0:Y:S01]  /*0020*/  LDC R0, c[0x0][0x360] ;  /* 0x0000d800ff007b82 */ /* 0x000e220000000800 */
[----:B------:R-:W1:Y:S01]  /*0030*/  LDCU UR6, c[0x0][0x398] ;  /* 0x00007300ff0677ac */ /* 0x000e620008000800 */
[----:B------:R-:W-:Y:S01]  /*0040*/  BSSY.RECONVERGENT B0, `(.L_x_5) ;  /* 0x0000016000007945 */ /* 0x000fe20003800200 */
[----:B------:R-:W2:Y:S05]  /*0050*/  S2R R2, SR_TID.Y ;  /* 0x0000000000027919 */ /* 0x000eaa0000002200 */
[----:B------:R-:W0:Y:S08]  /*0060*/  S2UR UR4, SR_CTAID.X ;  /* 0x00000000000479c3 */ /* 0x000e300000002500 */
[----:B------:R-:W2:Y:S08]  /*0070*/  S2UR UR5, SR_CTAID.Y ;  /* 0x00000000000579c3 */ /* 0x000eb00000002600 */
[----:B------:R-:W2:Y:S01]  /*0080*/  LDC R7, c[0x0][0x364] ;  /* 0x0000d900ff077b82 */ /* 0x000ea20000000800 */
[----:B0-----:R-:W-:-:S02]  /*0090*/  IMAD R0, R0, UR4, R3 ;  /* 0x0000000400007c24 */ /* 0x001fc4000f8e0203 */
[----:B--2---:R-:W-:-:S05]  /*00a0*/  IMAD R7, R7, UR5, R2 ;  /* 0x0000000507077c24 */ /* 0x004fca000f8e0202 */
[----:B------:R-:W-:-:S04]  /*00b0*/  VIMNMX R2, PT, PT, R0, R7, !PT ;  /* 0x0000000700027248 */ /* 0x000fc80007fe0100 */
[----:B-1----:R-:W-:-:S13]  /*00c0*/  ISETP.GE.AND P0, PT, R2, UR6, PT ;  /* 0x0000000602007c0c */ /* 0x002fda000bf06270 */
[----:B------:R-:W-:Y:S05]  /*00d0*/  @P0 BRA `(.L_x_6) ;  /* 0x0000000000300947 */ /* 0x000fea0003800000 */
        /* <DEDUP_REMOVED lines=11> */
[----:B------:R0:W-:Y:S02]  /*0190*/  STG.E desc[UR4][R6.64], R9 ;  /* 0x0000000906007986 */ /* 0x0001e4000c101904 */
.L_x_6:
[----:B------:R-:W-:Y:S05]  /*01a0*/  BSYNC.RECONVERGENT B0 ;  /* 0x0000000000007941 */ /* 0x000fea0003800200 */
.L_x_5:
[----:B------:R-:W-:Y:S06]  /*01b0*/  MEMBAR.ALL.GPU ;  /* 0x0000000000007992 */ /* 0x000fec000000a000 */
[----:B------:R-:W-:-:S00]  /*01c0*/  ERRBAR ;  /* 0x00000000000079ab */ /* 0x000fc00000000000 */
[----:B------:R-:W-:Y:S08]  /*01d0*/  CGAERRBAR ;  /* 0x00000000000075ab */ /* 0x000ff00000000000 */
[----:B------:R-:W-:Y:S06]  /*01e0*/  UCGABAR_ARV ;  /* 0x00000000000079c7 */ /* 0x000fec0008000000 */
[----:B------:R-:W-:Y:S01]  /*01f0*/  UCGABAR_WAIT ;  /* 0x0000000000007dc7 */ /* 0x000fe20008000000 */
[----:B------:R-:W-:Y:S01]  /*0200*/  CCTL.IVALL ;  /* 0x00000000ff00798f */ /* 0x000fe20002000000 */
[----:B------:R-:W-:Y:S05]  /*0210*/  EXIT ;  /* 0x000000000000794d */ /* 0x000fea0003800000 */
.L_x_7:
        /* <DEDUP_REMOVED lines=14> */
.L_x_15:


//--------------------- .text._Z15BlockSumExamplePKfPfi --------------------------
	.section	.text._Z15BlockSumExamplePKfPfi,"ax",@progbits
	.align	128
        .global         _Z15BlockSumExamplePKfPfi
        .type           _Z15BlockSumExamplePKfPfi,@function
        .size           _Z15BlockSumExamplePKfPfi,(.L_x_16 - _Z15BlockSumExamplePKfPfi)
        .other          _Z15BlockSumExamplePKfPfi,@"STO_CUDA_ENTRY STV_DEFAULT"
_Z15BlockSumExamplePKfPfi:
.text._Z15BlockSumExamplePKfPfi:
[----:B------:R-:W-:Y:S01]  /*0000*/  LDC R1, c[0x0][0x37c] ;  /* 0x0000df00ff017b82 */ /* 0x000fe20000000800 */
[----:B------:R-:W0:Y:S01]  /*0010*/  S2R R7, SR_CTAID.X ;  /* 0x0000000000077919 */ /* 0x000e220000002500 */
[----:B------:R-:W0:Y:S01]  /*0020*/  LDCU UR8, c[0x0][0x360] ;  /* 0x00006c00ff0877ac */ /* 0x000e220008000800 */
[----:B------:R-:W-:Y:S01]  /*0030*/  IMAD.MOV.U32 R4, RZ, RZ, RZ ;  /* 0x000000ffff047224 */ /* 0x000fe200078e00ff */
[----:B------:R-:W0:Y:S01]  /*0040*/  S2R R6, SR_TID.X ;  /* 0x0000000000067919 */ /* 0x000e220000002100 */
[----:B------:R-:W1:Y:S01]  /*0050*/  LDCU UR4, c[0x0][0x390] ;  /* 0x00007200ff0477ac */ /* 0x000e620008000800 */
[----:B------:R-:W2:Y:S01]  /*0060*/  LDCU.64 UR6, c[0x0][0x358] ;  /* 0x00006b00ff0677ac */ /* 0x000ea20008000a00 */
[----:B0-----:R-:W-:-:S05]  /*0070*/  IMAD R5, R7, UR8, R6 ;  /* 0x0000000807057c24 */ /* 0x001fca000f8e0206 */
[----:B-1----:R-:W-:-:S13]  /*0080*/  ISETP.GE.AND P0, PT, R5, UR4, PT ;  /* 0x0000000405007c0c */ /* 0x002fda000bf06270 */
[----:B------:R-:W0:Y:S02]  /*0090*/  @!P0 LDC.64 R2, c[0x0][0x380] ;  /* 0x0000e000ff028b82 */ /* 0x000e240000000a00 */
[----:B0-----:R-:W-:-:S05]  /*00a0*/  @!P0 IMAD.WIDE R2, R5, 0x4, R2 ;  /* 0x0000000405028825 */ /* 0x001fca00078e0202 */
[----:B--2---:R-:W2:Y:S01]  /*00b0*/  @!P0 LDG.E.CONSTANT R4, desc[UR6][R2.64] ;  /* 0x0000000602048981 */ /* 0x004ea2000c1e9900 */
[----:B------:R-:W0:Y:S01]  /*00c0*/  S2UR UR5, SR_CgaCtaId ;  /* 0x00000000000579c3 */ /* 0x000e220000008800 */
[----:B------:R-:W-:Y:S01]  /*00d0*/  IMAD.U32 R0, RZ, RZ, UR8 ;  /* 0x00000008ff007e24 */ /* 0x000fe2000f8e00ff */
[----:B------:R-:W-:Y:S01]  /*00e0*/  UMOV UR4, 0x400 ;  /* 0x0000040000047882 */ /* 0x000fe20000000000 */
[----:B------:R-:W-:-:S03]  /*00f0*/  ISETP.NE.AND P0, PT, R6, RZ, PT ;  /* 0x000000ff0600720c */ /* 0x000fc60003f05270 */
[----:B------:R-:W-:Y:S01]  /*0100*/  ISETP.GE.U32.AND P1, PT, R0, 0x2, PT ;  /* 0x000000020000780c */ /* 0x000fe20003f26070 */
[----:B0-----:R-:W-:-:S06]  /*0110*/  ULEA UR4, UR5, UR4, 0x18 ;  /* 0x0000000405047291 */ /* 0x001fcc000f8ec0ff */
[----:B------:R-:W-:-:S05]  /*0120*/  LEA R5, R6, UR4, 0x2 ;  /* 0x0000000406057c11 */ /* 0x000fca000f8e10ff */
[----:B--2---:R0:W-:Y:S01]  /*0130*/  STS [R5], R4 ;  /* 0x0000000405007388 */ /* 0x0041e20000000800 */
[----:B------:R-:W-:Y:S06]  /*0140*/  BAR.SYNC.DEFER_BLOCKING 0x0 ;  /* 0x0000000000007b1d */ /* 0x000fec0000010000 */
[----:B------:R-:W-:Y:S05]  /*0150*/  @!P1 BRA `(.L_x_8) ;  /* 0x00000000002c9947 */ /* 0x000fea0003800000 */
.L_x_9:
[----:B------:R-:W-:-:S04]  /*0160*/  SHF.R.U32.HI R8, RZ, 0x1, R0 ;  /* 0x00000001ff087819 */ /* 0x000fc80000011600 */
[----:B------:R-:W-:-:S13]  /*0170*/  ISETP.GE.U32.AND P1, PT, R6, R8, PT ;  /* 0x000000080600720c */ /* 0x000fda0003f26070 */
[----:B------:R-:W-:Y:S01]  /*0180*/  @!P1 LEA R2, R8, R5, 0x2 ;  /* 0x0000000508029211 */ /* 0x000fe200078e10ff */
[----:B------:R-:W-:Y:S05]  /*0190*/  @!P1 LDS R3, [R5] ;  /* 0x0000000005039984 */ /* 0x000fea0000000800 */
[----:B------:R-:W0:Y:S02]  /*01a0*/  @!P1 LDS R2, [R2] ;  /* 0x0000000002029984 */ /* 0x000e240000000800 */
[----:B0-----:R-:W-:-:S05]  /*01b0*/  @!P1 FADD R4, R2, R3 ;  /* 0x0000000302049221 */ /* 0x001fca0000000000 */
[----:B------:R1:W-:Y:S01]  /*01c0*/  @!P1 STS [R5], R4 ;  /* 0x0000000405009388 */ /* 0x0003e20000000800 */
[----:B------:R-:W-:Y:S01]  /*01d0*/  BAR.SYNC.DEFER_BLOCKING 0x0 ;  /* 0x0000000000007b1d */ /* 0x000fe20000010000 */
[----:B------:R-:W-:Y:S01]  /*01e0*/  ISETP.GT.U32.AND P1, PT, R0, 0x3, PT ;  /* 0x000000030000780c */ /* 0x000fe20003f24070 */
[----:B------:R-:W-:-:S12]  /*01f0*/  IMAD.MOV.U32 R0, RZ, RZ, R8 ;  /* 0x000000ffff007224 */ /* 0x000fd800078e0008 */
[----:B-1----:R-:W-:Y:S05]  /*0200*/  @P1 BRA `(.L_x_9) ;  /* 0xfffffffc00d41947 */ /* 0x002fea000383ffff */
.L_x_8:
[----:B------:R-:W-:Y:S05]  /*0210*/  @P0 EXIT ;  /* 0x000000000000094d */ /* 0x000fea0003800000 */
[----:B------:R-:W1:Y:S01]  /*0220*/  S2UR UR5, SR_CgaCtaId ;  /* 0x00000000000579c3 */ /* 0x000e620000008800 */
[----:B------:R-:W-:-:S07]  /*0230*/  UMOV UR4, 0x400 ;  /* 0x0000040000047882 */ /* 0x000fce0000000000 */
[----:B------:R-:W2:Y:S01]  /*0240*/  LDC.64 R2, c[0x0][0x388] ;  /* 0x0000e200ff027b82 */ /* 0x000ea20000000a00 */
[----:B-1----:R-:W-:Y:S01]  /*0250*/  ULEA UR4, UR5, UR4, 0x18 ;  /* 0x0000000405047291 */ /* 0x002fe2000f8ec0ff */
[----:B--2---:R-:W-:-:S08]  /*0260*/  IMAD.WIDE.U32 R2, R7, 0x4, R2 ;  /* 0x0000000407027825 */ /* 0x004fd000078e0002 */
[----:B0-----:R-:W0:Y:S04]  /*0270*/  LDS R5, [UR4] ;  /* 0x00000004ff057984 */ /* 0x001e280008000800 */
[----:B0-----:R-:W-:Y:S01]  /*0280*/  STG.E desc[UR6][R2.64], R5 ;  /* 0x0000000502007986 */ /* 0x001fe2000c101906 */
[----:B------:R-:W-:Y:S05]  /*0290*/  EXIT ;  /* 0x000000000000794d */ /* 0x000fea0003800000 */
.L_x_10:
        /* <DEDUP_REMOVED lines=14> */
.L_x_16:


//--------------------- .text._Z12MatAddGrid2DPKfS0_Pfi --------------------------
	.section	.text._Z12MatAddGrid2DPKfS0_Pfi,"ax",@progbits
	.align	128
        .global         _Z12MatAddGrid2DPKfS0_Pfi
        .type           _Z12MatAddGrid2DPKfS0_Pfi,@function
        .size           _Z12MatAddGrid2DPKfS0_Pfi,(.L_x_17 - _Z12MatAddGrid2DPKfS0_Pfi)
        .other          _Z12MatAddGrid2DPKfS0_Pfi,@"STO_CUDA_ENTRY STV_DEFAULT"
_Z12MatAddGrid2DPKfS0_Pfi:
.text._Z12MatAddGrid2DPKfS0_Pfi:
        /* <DEDUP_REMOVED lines=26> */
.L_x_11:
        /* <DEDUP_REMOVED lines=14> */
.L_x_17:


//--------------------- .text._Z17MatAddSingleBlockPKfS0_Pfi --------------------------
	.section	.text._Z17MatAddSingleBlockPKfS0_Pfi,"ax",@progbits
	.align	128
        .global         _Z17MatAddSingleBlockPKfS0_Pfi
        .type           _Z17MatAddSingleBlockPKfS0_Pfi,@function
        .size           _Z17MatAddSingleBlockPKfS0_Pfi,(.L_x_18 - _Z17MatAddSingleBlockPKfS0_Pfi)
        .other          _Z17MatAddSingleBlockPKfS0_Pfi,@"STO_CUDA_ENTRY STV_DEFAULT"
_Z17MatAddSingleBlockPKfS0_Pfi:
.text._Z17MatAddSingleBlockPKfS0_Pfi:
[----:B------:R-:W-:Y:S01]  /*0000*/  LDC R1, c[0x0][0x37c] ;  /* 0x0000df00ff017b82 */ /* 0x000fe20000000800 */
[----:B------:R-:W0:Y:S01]  /*0010*/  S2R R9, SR_TID.X ;  /* 0x0000000000097919 */ /* 0x000e220000002100 */
[----:B------:R-:W1:Y:S01]  /*0020*/  LDCU UR6, c[0x0][0x398] ;  /* 0x00007300ff0677ac */ /* 0x000e620008000800 */
[----:B------:R-:W0:Y:S02]  /*0030*/  S2R R0, SR_TID.Y ;  /* 0x0000000000007919 */ /* 0x000e240000002200 */
[----:B0-----:R-:W-:-:S04]  /*0040*/  VIMNMX R2, PT, PT, R9, R0, !PT ;  /* 0x0000000009027248 */ /* 0x001fc80007fe0100 */
[----:B-1----:R-:W-:-:S13]  /*0050*/  ISETP.GE.AND P0, PT, R2, UR6, PT ;  /* 0x0000000602007c0c */ /* 0x002fda000bf06270 */
[----:B------:R-:W-:Y:S05]  /*0060*/  @P0 EXIT ;  /* 0x000000000000094d */ /* 0x000fea0003800000 */
[----:B------:R-:W0:Y:S01]  /*0070*/  LDC.64 R2, c[0x0][0x380] ;  /* 0x0000e000ff027b82 */ /* 0x000e220000000a00 */
[----:B------:R-:W1:Y:S01]  /*0080*/  LDCU.64 UR4, c[0x0][0x358] ;  /* 0x00006b00ff0477ac */ /* 0x000e620008000a00 */
[----:B------:R-:W-:-:S06]  /*0090*/  IMAD R9, R0, UR6, R9 ;  /* 0x0000000600097c24 */ /* 0x000fcc000f8e0209 */
[----:B------:R-:W2:Y:S08]  /*00a0*/  LDC.64 R4, c[0x0][0x388] ;  /* 0x0000e200ff047b82 */ /* 0x000eb00000000a00 */
[----:B------:R-:W3:Y:S01]  /*00b0*/  LDC.64 R6, c[0x0][0x390] ;  /* 0x0000e400ff067b82 */ /* 0x000ee20000000a00 */
[----:B0-----:R-:W-:-:S06]  /*00c0*/  IMAD.WIDE.U32 R2, R9, 0x4, R2 ;  /* 0x0000000409027825 */ /* 0x001fcc00078e0002 */
[----:B-1----:R-:W4:Y:S01]  /*00d0*/  LDG.E.CONSTANT R2, desc[UR4][R2.64] ;  /* 0x0000000402027981 */ /* 0x002f22000c1e9900 */
[----:B--2---:R-:W-:-:S06]  /*00e0*/  IMAD.WIDE.U32 R4, R9, 0x4, R4 ;  /* 0x0000000409047825 */ /* 0x004fcc00078e0004 */
[----:B------:R-:W4:Y:S01]  /*00f0*/  LDG.E.CONSTANT R5, desc[UR4][R4.64] ;  /* 0x0000000404057981 */ /* 0x000f22000c1e9900 */
[----:B---3--:R-:W-:-:S04]  /*0100*/  IMAD.WIDE.U32 R6, R9, 0x4, R6 ;  /* 0x0000000409067825 */ /* 0x008fc800078e0006 */
[----:B----4-:R-:W-:-:S05]  /*0110*/  FADD R9, R2, R5 ;  /* 0x0000000502097221 */ /* 0x010fca0000000000 */
[----:B------:R-:W-:Y:S01]  /*0120*/  STG.E desc[UR4][R6.64], R9 ;  /* 0x0000000906007986 */ /* 0x000fe2000c101904 */
[----:B------:R-:W-:Y:S05]  /*0130*/  EXIT ;  /* 0x000000000000794d */ /* 0x000fea0003800000 */
.L_x_12:
        /* <DEDUP_REMOVED lines=12> */
.L_x_18:


//--------------------- .nv.shared._Z19FooBlocksAsClustersPfi --------------------------
	.section	.nv.shared._Z19FooBlocksAsClustersPfi,"aw",@nobits
	.sectionflags	@""
	.align	16
	.zero		1024


//--------------------- .nv.shared.reserved.0     --------------------------
	.section	.nv.shared.reserved.0,"aw",@nobits
	.weak		__nv_reservedSMEM_offset_0_alias
	.size		__nv_reservedSMEM_offset_0_alias, 0, 64
	.other		__nv_reservedSMEM_offset_0_alias,@"STO_CUDA_RESERVED_SHARED STV_DEFAULT"
__nv_reservedSMEM_offset_0_alias:
	.zero		0
	.zero		64


//--------------------- .nv.shared._Z20MatAddClusterRuntimePKfS0_Pfi --------------------------
	.section	.nv.shared._Z20MatAddClusterRuntimePKfS0_Pfi,"aw",@nobits
	.sectionflags	@""
	.align	16
	.zero		1024


//--------------------- .nv.shared._Z24MatAddClusterCompileTimePKfS0_Pfi --------------------------
	.section	.nv.shared._Z24MatAddClusterCompileTimePKfS0_Pfi,"aw",@nobits
	.sectionflags	@""
	.align	16
	.zero		1024


//--------------------- .nv.shared._Z15BlockSumExamplePKfPfi --------------------------
	.section	.nv.shared._Z15BlockSumExamplePKfPfi,"aw",@nobits
	.sectionflags	@""
	.align	16
	.zero		1024


//--------------------- .nv.shared._Z12MatAddGrid2DPKfS0_Pfi --------------------------
	.section	.nv.shared._Z12MatAddGrid2DPKfS0_Pfi,"aw",@nobits
	.sectionflags	@""
	.align	16
	.zero		1024


//--------------------- .nv.shared._Z17MatAddSingleBlockPKfS0_Pfi --------------------------
	.section	.nv.shared._Z17MatAddSingleBlockPKfS0_Pfi,"aw",@nobits
	.sectionflags	@""
	.align	16
	.zero		1024


//--------------------- .nv.constant0._Z19FooBlocksAsClustersPfi --------------------------
	.section	.nv.constant0._Z19FooBlocksAsClustersPfi,"a",@progbits
	.sectionflags	@""
	.align	4
.nv.constant0._Z19FooBlocksAsClustersPfi:
	.zero		908


//--------------------- .nv.constant0._Z20MatAddClusterRuntimePKfS0_Pfi --------------------------
	.section	.nv.constant0._Z20MatAddClusterRuntimePKfS0_Pfi,"a",@progbits
	.sectionflags	@""
	.align	4
.nv.constant0._Z20MatAddClusterRuntimePKfS0_Pfi:
	.zero		924


//--------------------- .nv.constant0._Z24MatAddClusterCompileTimePKfS0_Pfi --------------------------
	.section	.nv.constant0._Z24MatAddClusterCompileTimePKfS0_Pfi,"a",@progbits
	.sectionflags	@""
	.align	4
.nv.constant0._Z24MatAddClusterCompileTimePKfS0_Pfi:
	.zero		924


//--------------------- .nv.constant0._Z15BlockSumExamplePKfPfi --------------------------
	.section	.nv.constant0._Z15BlockSumExamplePKfPfi,"a",@progbits
	.sectionflags	@""
	.align	4
.nv.constant0._Z15BlockSumExamplePKfPfi:
	.zero		916


//--------------------- .nv.constant0._Z12MatAddGrid2DPKfS0_Pfi --------------------------
	.section	.nv.constant0._Z12MatAddGrid2DPKfS0_Pfi,"a",@progbits
	.sectionflags	@""
	.align	4
.nv.constant0._Z12MatAddGrid2DPKfS0_Pfi:
	.zero		924


//--------------------- .nv.constant0._Z17MatAddSingleBlockPKfS0_Pfi --------------------------
	.section	.nv.constant0._Z17MatAddSingleBlockPKfS0_Pfi,"a",@progbits
	.sectionflags	@""
	.align	4
.nv.constant0._Z17MatAddSingleBlockPKfS0_Pfi:
	.zero		924


//--------------------- SYMBOLS --------------------------

	.type		.nv.reservedSmem.offset0,@object
	.size		.nv.reservedSmem.offset0,0x4
	.type		.nv.reservedSmem.cap,@object
	.size		.nv.reservedSmem.cap,0x4
